//
// Generated by NVIDIA NVVM Compiler
//
// Compiler Build ID: CL-36424714
// Cuda compilation tools, release 13.0, V13.0.88
// Based on NVVM 20.0.0
//

.version 9.0
.target sm_100
.address_size 64

	// .globl	_Z14linearSolveGPUPfS_S_

.visible .entry _Z14linearSolveGPUPfS_S_(
	.param .u64 .ptr .align 1 _Z14linearSolveGPUPfS_S__param_0,
	.param .u64 .ptr .align 1 _Z14linearSolveGPUPfS_S__param_1,
	.param .u64 .ptr .align 1 _Z14linearSolveGPUPfS_S__param_2
)
{
	.reg .b32 	%f<27>;
	.reg .b64 	%rd<7>;

	ld.param.u64 	%rd1, [_Z14linearSolveGPUPfS_S__param_0];
	ld.param.u64 	%rd2, [_Z14linearSolveGPUPfS_S__param_1];
	ld.param.u64 	%rd3, [_Z14linearSolveGPUPfS_S__param_2];
	cvta.to.global.u64 	%rd4, %rd3;
	cvta.to.global.u64 	%rd5, %rd2;
	cvta.to.global.u64 	%rd6, %rd1;
	ld.global.f32 	%f1, [%rd6+8];
	ld.global.f32 	%f2, [%rd6+16];
	mul.f32 	%f3, %f1, %f2;
	ld.global.f32 	%f4, [%rd6+4];
	ld.global.f32 	%f5, [%rd6+20];
	mul.f32 	%f6, %f4, %f5;
	sub.f32 	%f7, %f3, %f6;
	ld.global.f32 	%f8, [%rd6];
	mul.f32 	%f9, %f8, %f2;
	ld.global.f32 	%f10, [%rd6+12];
	mul.f32 	%f11, %f4, %f10;
	sub.f32 	%f12, %f9, %f11;
	div.rn.f32 	%f13, %f7, %f12;
	st.global.f32 	[%rd5], %f13;
	ld.global.f32 	%f14, [%rd6];
	ld.global.f32 	%f15, [%rd6+20];
	mul.f32 	%f16, %f14, %f15;
	ld.global.f32 	%f17, [%rd6+8];
	ld.global.f32 	%f18, [%rd6+12];
	mul.f32 	%f19, %f17, %f18;
	sub.f32 	%f20, %f16, %f19;
	ld.global.f32 	%f21, [%rd6+16];
	mul.f32 	%f22, %f14, %f21;
	ld.global.f32 	%f23, [%rd6+4];
	mul.f32 	%f24, %f23, %f18;
	sub.f32 	%f25, %f22, %f24;
	div.rn.f32 	%f26, %f20, %f25;
	st.global.f32 	[%rd4], %f26;
	ret;

}


// ===== COMPILED SASS (sm_100) =====

	.target	sm_100

	.elftype	@"ET_EXEC"


//--------------------- .note.nv.tkinfo           --------------------------
	.section	.note.nv.tkinfo,"",@"SHT_NOTE"
	.sectionflags	@"SHF_NOTE_NV_TKINFO"
	.tkinfo
        /*0018*/ 	.word	0x00000002
        /*0030*/ 	.string	""
        /*0030*/ 	.string	"ptxas"
        /*0030*/ 	.string	"Cuda compilation tools, release 13.0, V13.0.88"
        /*0030*/ 	.string	"Build cuda_13.0.r13.0/compiler.36424714_0"
        /*0030*/ 	.string	"-arch sm_100 -m 64 "



//--------------------- .note.nv.cuinfo           --------------------------
	.section	.note.nv.cuinfo,"",@"SHT_NOTE"
	.sectionflags	@"SHF_NOTE_NV_CUINFO"
        /*0018*/ 	.short	0x0002
        /*001a*/ 	.short	0x0064
        /*001c*/ 	.short	0x0082
	.zero		2


//--------------------- .nv.info                  --------------------------
	.section	.nv.info,"",@"SHT_CUDA_INFO"
	.align	4


	//----- nvinfo : EIATTR_REGCOUNT
	.align		4
        /*0000*/ 	.byte	0x04, 0x2f
        /*0002*/ 	.short	(.L_1 - .L_0)
	.align		4
.L_0:
        /*0004*/ 	.word	index@(_Z14linearSolveGPUPfS_S_)
        /*0008*/ 	.word	0x00000012


	//----- nvinfo : EIATTR_FRAME_SIZE
	.align		4
.L_1:
        /*000c*/ 	.byte	0x04, 0x11
        /*000e*/ 	.short	(.L_3 - .L_2)
	.align		4
.L_2:
        /*0010*/ 	.word	index@($__internal_0_$__cuda_sm3x_div_rn_noftz_f32_slowpath)
        /*0014*/ 	.word	0x00000000


	//----- nvinfo : EIATTR_FRAME_SIZE
	.align		4
.L_3:
        /*0018*/ 	.byte	0x04, 0x11
        /*001a*/ 	.short	(.L_5 - .L_4)
	.align		4
.L_4:
        /*001c*/ 	.word	index@(_Z14linearSolveGPUPfS_S_)
        /*0020*/ 	.word	0x00000000


	//----- nvinfo : EIATTR_MIN_STACK_SIZE
	.align		4
.L_5:
        /*0024*/ 	.byte	0x04, 0x12
        /*0026*/ 	.short	(.L_7 - .L_6)
	.align		4
.L_6:
        /*0028*/ 	.word	index@(_Z14linearSolveGPUPfS_S_)
        /*002c*/ 	.word	0x00000000
.L_7:


//--------------------- .nv.compat                --------------------------
	.section	.nv.compat,"",@"SHT_CUDA_COMPAT_INFO"
	.align	4
        /*0000*/ 	.byte	0x02, 0x09, 0x00, 0x00, 0x02, 0x02, 0x01, 0x00, 0x02, 0x05, 0x05, 0x00, 0x03, 0x07, 0x01, 0x01
        /*0010*/ 	.byte	0x02, 0x03, 0x00, 0x00, 0x02, 0x06, 0x01, 0x00, 0x04, 0x0b, 0x08, 0x00, 0x01, 0x00, 0x00, 0x00
        /*0020*/ 	.byte	0x00, 0x00, 0x00, 0x00


//--------------------- .nv.info._Z14linearSolveGPUPfS_S_ --------------------------
	.section	.nv.info._Z14linearSolveGPUPfS_S_,"",@"SHT_CUDA_INFO"
	.sectionflags	@""
	.align	4


	//----- nvinfo : EIATTR_CUDA_API_VERSION
	.align		4
        /*0000*/ 	.byte	0x04, 0x37
        /*0002*/ 	.short	(.L_9 - .L_8)
.L_8:
        /*0004*/ 	.word	0x00000082


	//----- nvinfo : EIATTR_KPARAM_INFO
	.align		4
.L_9:
        /*0008*/ 	.byte	0x04, 0x17
        /*000a*/ 	.short	(.L_11 - .L_10)
.L_10:
        /*000c*/ 	.word	0x00000000
        /*0010*/ 	.short	0x0002
        /*0012*/ 	.short	0x0010
        /*0014*/ 	.byte	0x00, 0xf5, 0x21, 0x00


	//----- nvinfo : EIATTR_KPARAM_INFO
	.align		4
.L_11:
        /*0018*/ 	.byte	0x04, 0x17
        /*001a*/ 	.short	(.L_13 - .L_12)
.L_12:
        /*001c*/ 	.word	0x00000000
        /*0020*/ 	.short	0x0001
        /*0022*/ 	.short	0x0008
        /*0024*/ 	.byte	0x00, 0xf5, 0x21, 0x00


	//----- nvinfo : EIATTR_KPARAM_INFO
	.align		4
.L_13:
        /*0028*/ 	.byte	0x04, 0x17
        /*002a*/ 	.short	(.L_15 - .L_14)
.L_14:
        /*002c*/ 	.word	0x00000000
        /*0030*/ 	.short	0x0000
        /*0032*/ 	.short	0x0000
        /*0034*/ 	.byte	0x00, 0xf5, 0x21, 0x00


	//----- nvinfo : EIATTR_SPARSE_MMA_MASK
	.align		4
.L_15:
        /*0038*/ 	.byte	0x03, 0x50
        /*003a*/ 	.short	0x0000


	//----- nvinfo : EIATTR_MAXREG_COUNT
	.align		4
        /*003c*/ 	.byte	0x03, 0x1b
        /*003e*/ 	.short	0x00ff


	//----- nvinfo : EIATTR_MERCURY_ISA_VERSION
	.align		4
        /*0040*/ 	.byte	0x03, 0x5f
        /*0042*/ 	.short	0x0101


	//----- nvinfo : EIATTR_VRC_CTA_INIT_COUNT
	.align		4
        /*0044*/ 	.byte	0x02, 0x4a
	.zero		1
	.zero		1


	//----- nvinfo : EIATTR_EXIT_INSTR_OFFSETS
	.align		4
        /*0048*/ 	.byte	0x04, 0x1c
        /*004a*/ 	.short	(.L_17 - .L_16)


	//   ....[0]....
.L_16:
        /*004c*/ 	.word	0x00000330


	//----- nvinfo : EIATTR_CRS_STACK_SIZE
	.align		4
.L_17:
        /*0050*/ 	.byte	0x04, 0x1e
        /*0052*/ 	.short	(.L_19 - .L_18)
.L_18:
        /*0054*/ 	.word	0x00000000


	//----- nvinfo : EIATTR_CBANK_PARAM_SIZE
	.align		4
.L_19:
        /*0058*/ 	.byte	0x03, 0x19
        /*005a*/ 	.short	0x0018


	//----- nvinfo : EIATTR_PARAM_CBANK
	.align		4
        /*005c*/ 	.byte	0x04, 0x0a
        /*005e*/ 	.short	(.L_21 - .L_20)
	.align		4
.L_20:
        /*0060*/ 	.word	index@(.nv.constant0._Z14linearSolveGPUPfS_S_)
        /*0064*/ 	.short	0x0380
        /*0066*/ 	.short	0x0018


	//----- nvinfo : EIATTR_SW_WAR
	.align		4
.L_21:
        /*0068*/ 	.byte	0x04, 0x36
        /*006a*/ 	.short	(.L_23 - .L_22)
.L_22:
        /*006c*/ 	.word	0x00000008
.L_23:


//--------------------- .nv.callgraph             --------------------------
	.section	.nv.callgraph,"",@"SHT_CUDA_CALLGRAPH"
	.align	4
	.sectionentsize	8
	.align		4
        /*0000*/ 	.word	0x00000000
	.align		4
        /*0004*/ 	.word	0xffffffff
	.align		4
        /*0008*/ 	.word	0x00000000
	.align		4
        /*000c*/ 	.word	0xfffffffe
	.align		4
        /*0010*/ 	.word	0x00000000
	.align		4
        /*0014*/ 	.word	0xfffffffd
	.align		4
        /*0018*/ 	.word	0x00000000
	.align		4
        /*001c*/ 	.word	0xfffffffc


//--------------------- .text._Z14linearSolveGPUPfS_S_ --------------------------
	.section	.text._Z14linearSolveGPUPfS_S_,"ax",@progbits
	.align	128
        .global         _Z14linearSolveGPUPfS_S_
        .type           _Z14linearSolveGPUPfS_S_,@function
        .size           _Z14linearSolveGPUPfS_S_,(.L_x_11 - _Z14linearSolveGPUPfS_S_)
        .other          _Z14linearSolveGPUPfS_S_,@"STO_CUDA_ENTRY STV_DEFAULT"
_Z14linearSolveGPUPfS_S_:
.text._Z14linearSolveGPUPfS_S_:
[----:B------:R-:W-:Y:S08]  /*0000*/  LDC R1, c[0x0][0x37c] ;  /* 0x0000df00ff017b82 */ /* 0x000ff00000000800 */
[----:B------:R-:W0:Y:S01]  /*0010*/  LDC.64 R2, c[0x0][0x380] ;  /* 0x0000e000ff027b82 */ /* 0x000e220000000a00 */
[----:B------:R-:W0:Y:S02]  /*0020*/  LDCU.64 UR4, c[0x0][0x358] ;  /* 0x00006b00ff0477ac */ /* 0x000e240008000a00 */
[----:B0-----:R-:W2:Y:S04]  /*0030*/  LDG.E R4, desc[UR4][R2.64+0x4] ;  /* 0x0000040402047981 */ /* 0x001ea8000c1e1900 */
[----:B------:R-:W2:Y:S04]  /*0040*/  LDG.E R9, desc[UR4][R2.64+0xc] ;  /* 0x00000c0402097981 */ /* 0x000ea8000c1e1900 */
[----:B------:R-:W3:Y:S04]  /*0050*/  LDG.E R5, desc[UR4][R2.64+0x10] ;  /* 0x0000100402057981 */ /* 0x000ee8000c1e1900 */
[----:B------:R-:W3:Y:S04]  /*0060*/  LDG.E R6, desc[UR4][R2.64] ;  /* 0x0000000402067981 */ /* 0x000ee8000c1e1900 */
[----:B------:R-:W4:Y:S04]  /*0070*/  LDG.E R7, desc[UR4][R2.64+0x14] ;  /* 0x0000140402077981 */ /* 0x000f28000c1e1900 */
[----:B------:R-:W5:Y:S01]  /*0080*/  LDG.E R0, desc[UR4][R2.64+0x8] ;  /* 0x0000080402007981 */ /* 0x000f62000c1e1900 */
[----:B--2---:R-:W-:-:S04]  /*0090*/  FMUL R8, R4, R9 ;  /* 0x0000000904087220 */ /* 0x004fc80000400000 */
[----:B---3--:R-:W-:-:S04]  /*00a0*/  FFMA R9, R5, R6, -R8 ;  /* 0x0000000605097223 */ /* 0x008fc80000000808 */
[----:B------:R-:W0:Y:S01]  /*00b0*/  MUFU.RCP R6, R9 ;  /* 0x0000000900067308 */ /* 0x000e220000001000 */
[----:B----4-:R-:W-:-:S04]  /*00c0*/  FMUL R7, R4, R7 ;  /* 0x0000000704077220 */ /* 0x010fc80000400000 */
[----:B-----5:R-:W-:-:S04]  /*00d0*/  FFMA R0, R0, R5, -R7 ;  /* 0x0000000500007223 */ /* 0x020fc80000000807 */
[----:B------:R-:W1:Y:S01]  /*00e0*/  FCHK P0, R0, R9 ;  /* 0x0000000900007302 */ /* 0x000e620000000000 */
[----:B0-----:R-:W-:-:S04]  /*00f0*/  FFMA R11, -R9, R6, 1 ;  /* 0x3f800000090b7423 */ /* 0x001fc80000000106 */
[----:B------:R-:W-:-:S04]  /*0100*/  FFMA R11, R6, R11, R6 ;  /* 0x0000000b060b7223 */ /* 0x000fc80000000006 */
[----:B------:R-:W-:-:S04]  /*0110*/  FFMA R4, R0, R11, RZ ;  /* 0x0000000b00047223 */ /* 0x000fc800000000ff */
[----:B------:R-:W-:-:S04]  /*0120*/  FFMA R5, -R9, R4, R0 ;  /* 0x0000000409057223 */ /* 0x000fc80000000100 */
[----:B------:R-:W-:Y:S01]  /*0130*/  FFMA R11, R11, R5, R4 ;  /* 0x000000050b0b7223 */ /* 0x000fe20000000004 */
[----:B-1----:R-:W-:Y:S06]  /*0140*/  @!P0 BRA `(.L_x_0) ;  /* 0x0000000000108947 */ /* 0x002fec0003800000 */
[----:B------:R-:W-:Y:S01]  /*0150*/  IMAD.MOV.U32 R3, RZ, RZ, R9 ;  /* 0x000000ffff037224 */ /* 0x000fe200078e0009 */
[----:B------:R-:W-:-:S07]  /*0160*/  MOV R2, 0x180 ;  /* 0x0000018000027802 */ /* 0x000fce0000000f00 */
[----:B------:R-:W-:Y:S05]  /*0170*/  CALL.REL.NOINC `($__internal_0_$__cuda_sm3x_div_rn_noftz_f32_slowpath) ;  /* 0x0000000000707944 */ /* 0x000fea0003c00000 */
[----:B------:R-:W-:-:S07]  /*0180*/  IMAD.MOV.U32 R11, RZ, RZ, R5 ;  /* 0x000000ffff0b7224 */ /* 0x000fce00078e0005 */
.L_x_0:
[----:B------:R-:W0:Y:S08]  /*0190*/  LDC.64 R2, c[0x0][0x388] ;  /* 0x0000e200ff027b82 */ /* 0x000e300000000a00 */
[----:B------:R-:W1:Y:S01]  /*01a0*/  LDC.64 R4, c[0x0][0x380] ;  /* 0x0000e000ff047b82 */ /* 0x000e620000000a00 */
[----:B0-----:R0:W-:Y:S04]  /*01b0*/  STG.E desc[UR4][R2.64], R11 ;  /* 0x0000000b02007986 */ /* 0x0011e8000c101904 */
[----:B-1----:R-:W2:Y:S04]  /*01c0*/  LDG.E R9, desc[UR4][R4.64+0xc] ;  /* 0x00000c0404097981 */ /* 0x002ea8000c1e1900 */
        /* <DEDUP_REMOVED lines=20> */
.L_x_1:
[----:B------:R-:W0:Y:S02]  /*0310*/  LDC.64 R2, c[0x0][0x390] ;  /* 0x0000e400ff027b82 */ /* 0x000e240000000a00 */
[----:B0-----:R-:W-:Y:S01]  /*0320*/  STG.E desc[UR4][R2.64], R5 ;  /* 0x0000000502007986 */ /* 0x001fe2000c101904 */
[----:B------:R-:W-:Y:S05]  /*0330*/  EXIT ;  /* 0x000000000000794d */ /* 0x000fea0003800000 */
        .weak           $__internal_0_$__cuda_sm3x_div_rn_noftz_f32_slowpath
        .type           $__internal_0_$__cuda_sm3x_div_rn_noftz_f32_slowpath,@function
        .size           $__internal_0_$__cuda_sm3x_div_rn_noftz_f32_slowpath,(.L_x_11 - $__internal_0_$__cuda_sm3x_div_rn_noftz_f32_slowpath)
$__internal_0_$__cuda_sm3x_div_rn_noftz_f32_slowpath:
[----:B------:R-:W-:Y:S02]  /*0340*/  SHF.R.U32.HI R5, RZ, 0x17, R3 ;  /* 0x00000017ff057819 */ /* 0x000fe40000011603 */
[----:B------:R-:W-:Y:S02]  /*0350*/  SHF.R.U32.HI R4, RZ, 0x17, R0 ;  /* 0x00000017ff047819 */ /* 0x000fe40000011600 */
[----:B------:R-:W-:Y:S02]  /*0360*/  LOP3.LUT R10, R5, 0xff, RZ, 0xc0, !PT ;  /* 0x000000ff050a7812 */ /* 0x000fe400078ec0ff */
[----:B------:R-:W-:-:S03]  /*0370*/  LOP3.LUT R8, R4, 0xff, RZ, 0xc0, !PT ;  /* 0x000000ff04087812 */ /* 0x000fc600078ec0ff */
[----:B------:R-:W-:Y:S02]  /*0380*/  VIADD R6, R10, 0xffffffff ;  /* 0xffffffff0a067836 */ /* 0x000fe40000000000 */
[----:B------:R-:W-:-:S03]  /*0390*/  VIADD R5, R8, 0xffffffff ;  /* 0xffffffff08057836 */ /* 0x000fc60000000000 */
[----:B------:R-:W-:-:S04]  /*03a0*/  ISETP.GT.U32.AND P0, PT, R6, 0xfd, PT ;  /* 0x000000fd0600780c */ /* 0x000fc80003f04070 */
[----:B------:R-:W-:-:S13]  /*03b0*/  ISETP.GT.U32.OR P0, PT, R5, 0xfd, P0 ;  /* 0x000000fd0500780c */ /* 0x000fda0000704470 */
[----:B------:R-:W-:Y:S01]  /*03c0*/  @!P0 IMAD.MOV.U32 R4, RZ, RZ, RZ ;  /* 0x000000ffff048224 */ /* 0x000fe200078e00ff */
[----:B------:R-:W-:Y:S06]  /*03d0*/  @!P0 BRA `(.L_x_2) ;  /* 0x00000000005c8947 */ /* 0x000fec0003800000 */
[----:B------:R-:W-:Y:S02]  /*03e0*/  FSETP.GTU.FTZ.AND P0, PT, |R0|, +INF , PT ;  /* 0x7f8000000000780b */ /* 0x000fe40003f1c200 */
[----:B------:R-:W-:-:S04]  /*03f0*/  FSETP.GTU.FTZ.AND P1, PT, |R3|, +INF , PT ;  /* 0x7f8000000300780b */ /* 0x000fc80003f3c200 */
[----:B------:R-:W-:-:S13]  /*0400*/  PLOP3.LUT P0, PT, P0, P1, PT, 0xf8, 0x8f ;  /* 0x00000000008f781c */ /* 0x000fda0000703f70 */
[----:B------:R-:W-:Y:S05]  /*0410*/  @P0 BRA `(.L_x_3) ;  /* 0x0000000400440947 */ /* 0x000fea0003800000 */
[----:B------:R-:W-:-:S13]  /*0420*/  LOP3.LUT P0, RZ, R3, 0x7fffffff, R0, 0xc8, !PT ;  /* 0x7fffffff03ff7812 */ /* 0x000fda000780c800 */
[----:B------:R-:W-:Y:S05]  /*0430*/  @!P0 BRA `(.L_x_4) ;  /* 0x0000000400348947 */ /* 0x000fea0003800000 */
[C---:B------:R-:W-:Y:S02]  /*0440*/  FSETP.NEU.FTZ.AND P2, PT, |R0|.reuse, +INF , PT ;  /* 0x7f8000000000780b */ /* 0x040fe40003f5d200 */
[----:B------:R-:W-:Y:S02]  /*0450*/  FSETP.NEU.FTZ.AND P1, PT, |R3|, +INF , PT ;  /* 0x7f8000000300780b */ /* 0x000fe40003f3d200 */
[----:B------:R-:W-:-:S11]  /*0460*/  FSETP.NEU.FTZ.AND P0, PT, |R0|, +INF , PT ;  /* 0x7f8000000000780b */ /* 0x000fd60003f1d200 */
[----:B------:R-:W-:Y:S05]  /*0470*/  @!P1 BRA !P2, `(.L_x_4) ;  /* 0x0000000400249947 */ /* 0x000fea0005000000 */
[----:B------:R-:W-:-:S04]  /*0480*/  LOP3.LUT P2, RZ, R0, 0x7fffffff, RZ, 0xc0, !PT ;  /* 0x7fffffff00ff7812 */ /* 0x000fc8000784c0ff */
[----:B------:R-:W-:-:S13]  /*0490*/  PLOP3.LUT P1, PT, P1, P2, PT, 0x2f, 0xf2 ;  /* 0x0000000000f2781c */ /* 0x000fda0000f24577 */
[----:B------:R-:W-:Y:S05]  /*04a0*/  @P1 BRA `(.L_x_5) ;  /* 0x0000000400101947 */ /* 0x000fea0003800000 */
[----:B------:R-:W-:-:S04]  /*04b0*/  LOP3.LUT P1, RZ, R3, 0x7fffffff, RZ, 0xc0, !PT ;  /* 0x7fffffff03ff7812 */ /* 0x000fc8000782c0ff */
[----:B------:R-:W-:-:S13]  /*04c0*/  PLOP3.LUT P0, PT, P0, P1, PT, 0x2f, 0xf2 ;  /* 0x0000000000f2781c */ /* 0x000fda0000702577 */
[----:B------:R-:W-:Y:S05]  /*04d0*/  @P0 BRA `(.L_x_6) ;  /* 0x0000000000f80947 */ /* 0x000fea0003800000 */
[----:B------:R-:W-:Y:S02]  /*04e0*/  ISETP.GE.AND P0, PT, R5, RZ, PT ;  /* 0x000000ff0500720c */ /* 0x000fe40003f06270 */
[----:B------:R-:W-:-:S11]  /*04f0*/  ISETP.GE.AND P1, PT, R6, RZ, PT ;  /* 0x000000ff0600720c */ /* 0x000fd60003f26270 */
[----:B------:R-:W-:Y:S02]  /*0500*/  @P0 IMAD.MOV.U32 R4, RZ, RZ, RZ ;  /* 0x000000ffff040224 */ /* 0x000fe400078e00ff */
[----:B------:R-:W-:Y:S01]  /*0510*/  @!P0 FFMA R0, R0, 1.84467440737095516160e+19, RZ ;  /* 0x5f80000000008823 */ /* 0x000fe200000000ff */
[----:B------:R-:W-:Y:S02]  /*0520*/  @!P0 IMAD.MOV.U32 R4, RZ, RZ, -0x40 ;  /* 0xffffffc0ff048424 */ /* 0x000fe400078e00ff */
[----:B------:R-:W-:Y:S02]  /*0530*/  @!P1 FFMA R3, R3, 1.84467440737095516160e+19, RZ ;  /* 0x5f80000003039823 */ /* 0x000fe400000000ff */
[----:B------:R-:W-:-:S07]  /*0540*/  @!P1 VIADD R4, R4, 0x40 ;  /* 0x0000004004049836 */ /* 0x000fce0000000000 */
.L_x_2:
[----:B------:R-:W-:-:S04]  /*0550*/  LEA R6, R10, 0xc0800000, 0x17 ;  /* 0xc08000000a067811 */ /* 0x000fc800078eb8ff */
[----:B------:R-:W-:Y:S01]  /*0560*/  IADD3 R6, PT, PT, -R6, R3, RZ ;  /* 0x0000000306067210 */ /* 0x000fe20007ffe1ff */
[----:B------:R-:W-:-:S03]  /*0570*/  VIADD R3, R8, 0xffffff81 ;  /* 0xffffff8108037836 */ /* 0x000fc60000000000 */
[----:B------:R-:W0:Y:S01]  /*0580*/  MUFU.RCP R5, R6 ;  /* 0x0000000600057308 */ /* 0x000e220000001000 */
[----:B------:R-:W-:Y:S01]  /*0590*/  FADD.FTZ R7, -R6, -RZ ;  /* 0x800000ff06077221 */ /* 0x000fe20000010100 */
[C---:B------:R-:W-:Y:S01]  /*05a0*/  IMAD R0, R3.reuse, -0x800000, R0 ;  /* 0xff80000003007824 */ /* 0x040fe200078e0200 */
[----:B------:R-:W-:-:S05]  /*05b0*/  IADD3 R3, PT, PT, R3, 0x7f, -R10 ;  /* 0x0000007f03037810 */ /* 0x000fca0007ffe80a */
[----:B------:R-:W-:Y:S02]  /*05c0*/  IMAD.IADD R3, R3, 0x1, R4 ;  /* 0x0000000103037824 */ /* 0x000fe400078e0204 */
[----:B0-----:R-:W-:-:S04]  /*05d0*/  FFMA R8, R5, R7, 1 ;  /* 0x3f80000005087423 */ /* 0x001fc80000000007 */
[----:B------:R-:W-:-:S04]  /*05e0*/  FFMA R12, R5, R8, R5 ;  /* 0x00000008050c7223 */ /* 0x000fc80000000005 */
[----:B------:R-:W-:-:S04]  /*05f0*/  FFMA R5, R0, R12, RZ ;  /* 0x0000000c00057223 */ /* 0x000fc800000000ff */
[----:B------:R-:W-:-:S04]  /*0600*/  FFMA R8, R7, R5, R0 ;  /* 0x0000000507087223 */ /* 0x000fc80000000000 */
[----:B------:R-:W-:-:S04]  /*0610*/  FFMA R9, R12, R8, R5 ;  /* 0x000000080c097223 */ /* 0x000fc80000000005 */
[----:B------:R-:W-:-:S04]  /*0620*/  FFMA R8, R7, R9, R0 ;  /* 0x0000000907087223 */ /* 0x000fc80000000000 */
[----:B------:R-:W-:-:S05]  /*0630*/  FFMA R5, R12, R8, R9 ;  /* 0x000000080c057223 */ /* 0x000fca0000000009 */
[----:B------:R-:W-:-:S04]  /*0640*/  SHF.R.U32.HI R0, RZ, 0x17, R5 ;  /* 0x00000017ff007819 */ /* 0x000fc80000011605 */
[----:B------:R-:W-:-:S05]  /*0650*/  LOP3.LUT R0, R0, 0xff, RZ, 0xc0, !PT ;  /* 0x000000ff00007812 */ /* 0x000fca00078ec0ff */
[----:B------:R-:W-:-:S04]  /*0660*/  IMAD.IADD R6, R0, 0x1, R3 ;  /* 0x0000000100067824 */ /* 0x000fc800078e0203 */
[----:B------:R-:W-:-:S05]  /*0670*/  VIADD R0, R6, 0xffffffff ;  /* 0xffffffff06007836 */ /* 0x000fca0000000000 */
[----:B------:R-:W-:-:S13]  /*0680*/  ISETP.GE.U32.AND P0, PT, R0, 0xfe, PT ;  /* 0x000000fe0000780c */ /* 0x000fda0003f06070 */
[----:B------:R-:W-:Y:S05]  /*0690*/  @!P0 BRA `(.L_x_7) ;  /* 0x0000000000808947 */ /* 0x000fea0003800000 */
[----:B------:R-:W-:-:S13]  /*06a0*/  ISETP.GT.AND P0, PT, R6, 0xfe, PT ;  /* 0x000000fe0600780c */ /* 0x000fda0003f04270 */
[----:B------:R-:W-:Y:S05]  /*06b0*/  @P0 BRA `(.L_x_8) ;  /* 0x00000000006c0947 */ /* 0x000fea0003800000 */
[----:B------:R-:W-:-:S13]  /*06c0*/  ISETP.GE.AND P0, PT, R6, 0x1, PT ;  /* 0x000000010600780c */ /* 0x000fda0003f06270 */
[----:B------:R-:W-:Y:S05]  /*06d0*/  @P0 BRA `(.L_x_9) ;  /* 0x0000000000980947 */ /* 0x000fea0003800000 */
[----:B------:R-:W-:Y:S02]  /*06e0*/  ISETP.GE.AND P0, PT, R6, -0x18, PT ;  /* 0xffffffe80600780c */ /* 0x000fe40003f06270 */
[----:B------:R-:W-:-:S11]  /*06f0*/  LOP3.LUT R5, R5, 0x80000000, RZ, 0xc0, !PT ;  /* 0x8000000005057812 */ /* 0x000fd600078ec0ff */
[----:B------:R-:W-:Y:S05]  /*0700*/  @!P0 BRA `(.L_x_9) ;  /* 0x00000000008c8947 */ /* 0x000fea0003800000 */
[-CC-:B------:R-:W-:Y:S01]  /*0710*/  FFMA.RZ R0, R12, R8.reuse, R9.reuse ;  /* 0x000000080c007223 */ /* 0x180fe2000000c009 */
[----:B------:R-:W-:Y:S02]  /*0720*/  VIADD R7, R6, 0x20 ;  /* 0x0000002006077836 */ /* 0x000fe40000000000 */
[-CC-:B------:R-:W-:Y:S01]  /*0730*/  FFMA.RM R3, R12, R8.reuse, R9.reuse ;  /* 0x000000080c037223 */ /* 0x180fe20000004009 */
[----:B------:R-:W-:Y:S02]  /*0740*/  ISETP.NE.AND P2, PT, R6, RZ, PT ;  /* 0x000000ff0600720c */ /* 0x000fe40003f45270 */
[----:B------:R-:W-:Y:S01]  /*0750*/  LOP3.LUT R4, R0, 0x7fffff, RZ, 0xc0, !PT ;  /* 0x007fffff00047812 */ /* 0x000fe200078ec0ff */
[----:B------:R-:W-:Y:S01]  /*0760*/  FFMA.RP R0, R12, R8, R9 ;  /* 0x000000080c007223 */ /* 0x000fe20000008009 */
[----:B------:R-:W-:Y:S02]  /*0770*/  ISETP.NE.AND P1, PT, R6, RZ, PT ;  /* 0x000000ff0600720c */ /* 0x000fe40003f25270 */
[----:B------:R-:W-:-:S02]  /*0780*/  LOP3.LUT R4, R4, 0x800000, RZ, 0xfc, !PT ;  /* 0x0080000004047812 */ /* 0x000fc400078efcff */
[----:B------:R-:W-:Y:S02]  /*0790*/  IADD3 R6, PT, PT, -R6, RZ, RZ ;  /* 0x000000ff06067210 */ /* 0x000fe40007ffe1ff */
[----:B------:R-:W-:Y:S02]  /*07a0*/  SHF.L.U32 R7, R4, R7, RZ ;  /* 0x0000000704077219 */ /* 0x000fe400000006ff */
[----:B------:R-:W-:Y:S02]  /*07b0*/  FSETP.NEU.FTZ.AND P0, PT, R0, R3, PT ;  /* 0x000000030000720b */ /* 0x000fe40003f1d000 */
[----:B------:R-:W-:Y:S02]  /*07c0*/  SEL R3, R6, RZ, P2 ;  /* 0x000000ff06037207 */ /* 0x000fe40001000000 */
[----:B------:R-:W-:Y:S02]  /*07d0*/  ISETP.NE.AND P1, PT, R7, RZ, P1 ;  /* 0x000000ff0700720c */ /* 0x000fe40000f25270 */
[----:B------:R-:W-:-:S02]  /*07e0*/  SHF.R.U32.HI R3, RZ, R3, R4 ;  /* 0x00000003ff037219 */ /* 0x000fc40000011604 */
[----:B------:R-:W-:Y:S02]  /*07f0*/  PLOP3.LUT P0, PT, P0, P1, PT, 0xf8, 0x8f ;  /* 0x00000000008f781c */ /* 0x000fe40000703f70 */
[----:B------:R-:W-:Y:S02]  /*0800*/  SHF.R.U32.HI R7, RZ, 0x1, R3 ;  /* 0x00000001ff077819 */ /* 0x000fe40000011603 */
[----:B------:R-:W-:-:S04]  /*0810*/  SEL R0, RZ, 0x1, !P0 ;  /* 0x00000001ff007807 */ /* 0x000fc80004000000 */
[----:B------:R-:W-:-:S04]  /*0820*/  LOP3.LUT R0, R0, 0x1, R7, 0xf8, !PT ;  /* 0x0000000100007812 */ /* 0x000fc800078ef807 */
[----:B------:R-:W-:-:S05]  /*0830*/  LOP3.LUT R0, R0, R3, RZ, 0xc0, !PT ;  /* 0x0000000300007212 */ /* 0x000fca00078ec0ff */
[----:B------:R-:W-:-:S05]  /*0840*/  IMAD.IADD R0, R7, 0x1, R0 ;  /* 0x0000000107007824 */ /* 0x000fca00078e0200 */
[----:B------:R-:W-:Y:S01]  /*0850*/  LOP3.LUT R5, R0, R5, RZ, 0xfc, !PT ;  /* 0x0000000500057212 */ /* 0x000fe200078efcff */
[----:B------:R-:W-:Y:S06]  /*0860*/  BRA `(.L_x_9) ;  /* 0x0000000000347947 */ /* 0x000fec0003800000 */
.L_x_8:
[----:B------:R-:W-:-:S04]  /*0870*/  LOP3.LUT R5, R5, 0x80000000, RZ, 0xc0, !PT ;  /* 0x8000000005057812 */ /* 0x000fc800078ec0ff */
[----:B------:R-:W-:Y:S01]  /*0880*/  LOP3.LUT R5, R5, 0x7f800000, RZ, 0xfc, !PT ;  /* 0x7f80000005057812 */ /* 0x000fe200078efcff */
[----:B------:R-:W-:Y:S06]  /*0890*/  BRA `(.L_x_9) ;  /* 0x0000000000287947 */ /* 0x000fec0003800000 */
.L_x_7:
[----:B------:R-:W-:Y:S01]  /*08a0*/  IMAD R5, R3, 0x800000, R5 ;  /* 0x0080000003057824 */ /* 0x000fe200078e0205 */
[----:B------:R-:W-:Y:S06]  /*08b0*/  BRA `(.L_x_9) ;  /* 0x0000000000207947 */ /* 0x000fec0003800000 */
.L_x_6:
[----:B------:R-:W-:-:S04]  /*08c0*/  LOP3.LUT R0, R3, 0x80000000, R0, 0x48, !PT ;  /* 0x8000000003007812 */ /* 0x000fc800078e4800 */
[----:B------:R-:W-:Y:S01]  /*08d0*/  LOP3.LUT R5, R0, 0x7f800000, RZ, 0xfc, !PT ;  /* 0x7f80000000057812 */ /* 0x000fe200078efcff */
[----:B------:R-:W-:Y:S06]  /*08e0*/  BRA `(.L_x_9) ;  /* 0x0000000000147947 */ /* 0x000fec0003800000 */
.L_x_5:
[----:B------:R-:W-:Y:S01]  /*08f0*/  LOP3.LUT R5, R3, 0x80000000, R0, 0x48, !PT ;  /* 0x8000000003057812 */ /* 0x000fe200078e4800 */
[----:B------:R-:W-:Y:S06]  /*0900*/  BRA `(.L_x_9) ;  /* 0x00000000000c7947 */ /* 0x000fec0003800000 */
.L_x_4:
[----:B------:R-:W0:Y:S01]  /*0910*/  MUFU.RSQ R5, -QNAN ;  /* 0xffc0000000057908 */ /* 0x000e220000001400 */
[----:B------:R-:W-:Y:S05]  /*0920*/  BRA `(.L_x_9) ;  /* 0x0000000000047947 */ /* 0x000fea0003800000 */
.L_x_3:
[----:B------:R-:W-:-:S07]  /*0930*/  FADD.FTZ R5, R0, R3 ;  /* 0x0000000300057221 */ /* 0x000fce0000010000 */
.L_x_9:
[----:B------:R-:W-:-:S04]  /*0940*/  IMAD.MOV.U32 R3, RZ, RZ, 0x0 ;  /* 0x00000000ff037424 */ /* 0x000fc800078e00ff */
[----:B0-----:R-:W-:Y:S05]  /*0950*/  RET.REL.NODEC R2 `(_Z14linearSolveGPUPfS_S_) ;  /* 0xfffffff402a87950 */ /* 0x001fea0003c3ffff */
.L_x_10:
[----:B------:R-:W-:-:S00]  /*0960*/  BRA `(.L_x_10) ;  /* 0xfffffffc00fc7947 */ /* 0x000fc0000383ffff */
[----:B------:R-:W-:-:S00]  /*0970*/  NOP ;  /* 0x0000000000007918 */ /* 0x000fc00000000000 */
        /* <DEDUP_REMOVED lines=8> */
.L_x_11:


//--------------------- .nv.shared.reserved.0     --------------------------
	.section	.nv.shared.reserved.0,"aw",@nobits
	.weak		__nv_reservedSMEM_offset_0_alias
	.size		__nv_reservedSMEM_offset_0_alias, 0, 64
	.other		__nv_reservedSMEM_offset_0_alias,@"STO_CUDA_RESERVED_SHARED STV_DEFAULT"
__nv_reservedSMEM_offset_0_alias:
	.zero		0
	.zero		64


//--------------------- .nv.constant0._Z14linearSolveGPUPfS_S_ --------------------------
	.section	.nv.constant0._Z14linearSolveGPUPfS_S_,"a",@progbits
	.sectionflags	@""
	.align	4
.nv.constant0._Z14linearSolveGPUPfS_S_:
	.zero		920


//--------------------- SYMBOLS --------------------------

	.type		.nv.reservedSmem.offset0,@object
	.size		.nv.reservedSmem.offset0,0x4
